//
// Generated by NVIDIA NVVM Compiler
//
// Compiler Build ID: CL-36424714
// Cuda compilation tools, release 13.0, V13.0.88
// Based on NVVM 20.0.0
//

.version 9.0
.target sm_100
.address_size 64

	// .globl	_Z6branchPi

.visible .entry _Z6branchPi(
	.param .u64 .ptr .align 1 _Z6branchPi_param_0
)
{
	.reg .pred 	%p<3>;
	.reg .b32 	%r<6>;
	.reg .b64 	%rd<5>;

	ld.param.u64 	%rd1, [_Z6branchPi_param_0];
	mov.u32 	%r1, %tid.x;
	and.b32  	%r2, %r1, 1;
	setp.eq.b32 	%p1, %r2, 1;
	not.pred 	%p2, %p1;
	@%p2 bra 	$L__BB0_2;
	cvta.to.global.u64 	%rd2, %rd1;
	mul.wide.u32 	%rd3, %r1, 4;
	add.s64 	%rd4, %rd2, %rd3;
	ld.global.u32 	%r3, [%rd4+8];
	bar.sync 	0;
	ld.global.u32 	%r4, [%rd4];
	add.s32 	%r5, %r4, %r3;
	st.global.u32 	[%rd4], %r5;
$L__BB0_2:
	ret;

}


// ===== COMPILED SASS (sm_100) =====

	.target	sm_100

	.elftype	@"ET_EXEC"


//--------------------- .note.nv.tkinfo           --------------------------
	.section	.note.nv.tkinfo,"",@"SHT_NOTE"
	.sectionflags	@"SHF_NOTE_NV_TKINFO"
	.tkinfo
        /*0018*/ 	.word	0x00000002
        /*0030*/ 	.string	""
        /*0030*/ 	.string	"ptxas"
        /*0030*/ 	.string	"Cuda compilation tools, release 13.0, V13.0.88"
        /*0030*/ 	.string	"Build cuda_13.0.r13.0/compiler.36424714_0"
        /*0030*/ 	.string	"-arch sm_100 -m 64 "



//--------------------- .note.nv.cuinfo           --------------------------
	.section	.note.nv.cuinfo,"",@"SHT_NOTE"
	.sectionflags	@"SHF_NOTE_NV_CUINFO"
        /*0018*/ 	.short	0x0002
        /*001a*/ 	.short	0x0064
        /*001c*/ 	.short	0x0082
	.zero		2


//--------------------- .nv.info                  --------------------------
	.section	.nv.info,"",@"SHT_CUDA_INFO"
	.align	4


	//----- nvinfo : EIATTR_REGCOUNT
	.align		4
        /*0000*/ 	.byte	0x04, 0x2f
        /*0002*/ 	.short	(.L_1 - .L_0)
	.align		4
.L_0:
        /*0004*/ 	.word	index@(_Z6branchPi)
        /*0008*/ 	.word	0x00000008


	//----- nvinfo : EIATTR_FRAME_SIZE
	.align		4
.L_1:
        /*000c*/ 	.byte	0x04, 0x11
        /*000e*/ 	.short	(.L_3 - .L_2)
	.align		4
.L_2:
        /*0010*/ 	.word	index@(_Z6branchPi)
        /*0014*/ 	.word	0x00000000


	//----- nvinfo : EIATTR_MIN_STACK_SIZE
	.align		4
.L_3:
        /*0018*/ 	.byte	0x04, 0x12
        /*001a*/ 	.short	(.L_5 - .L_4)
	.align		4
.L_4:
        /*001c*/ 	.word	index@(_Z6branchPi)
        /*0020*/ 	.word	0x00000000
.L_5:


//--------------------- .nv.compat                --------------------------
	.section	.nv.compat,"",@"SHT_CUDA_COMPAT_INFO"
	.align	4
        /*0000*/ 	.byte	0x02, 0x09, 0x00, 0x00, 0x02, 0x02, 0x01, 0x00, 0x02, 0x05, 0x05, 0x00, 0x03, 0x07, 0x01, 0x01
        /*0010*/ 	.byte	0x02, 0x03, 0x00, 0x00, 0x02, 0x06, 0x01, 0x00, 0x04, 0x0b, 0x08, 0x00, 0x09, 0x00, 0x00, 0x00
        /*0020*/ 	.byte	0x00, 0x00, 0x00, 0x00


//--------------------- .nv.info._Z6branchPi      --------------------------
	.section	.nv.info._Z6branchPi,"",@"SHT_CUDA_INFO"
	.sectionflags	@""
	.align	4


	//----- nvinfo : EIATTR_CUDA_API_VERSION
	.align		4
        /*0000*/ 	.byte	0x04, 0x37
        /*0002*/ 	.short	(.L_7 - .L_6)
.L_6:
        /*0004*/ 	.word	0x00000082


	//----- nvinfo : EIATTR_KPARAM_INFO
	.align		4
.L_7:
        /*0008*/ 	.byte	0x04, 0x17
        /*000a*/ 	.short	(.L_9 - .L_8)
.L_8:
        /*000c*/ 	.word	0x00000000
        /*0010*/ 	.short	0x0000
        /*0012*/ 	.short	0x0000
        /*0014*/ 	.byte	0x00, 0xf5, 0x21, 0x00


	//----- nvinfo : EIATTR_SPARSE_MMA_MASK
	.align		4
.L_9:
        /*0018*/ 	.byte	0x03, 0x50
        /*001a*/ 	.short	0x0000


	//----- nvinfo : EIATTR_MAXREG_COUNT
	.align		4
        /*001c*/ 	.byte	0x03, 0x1b
        /*001e*/ 	.short	0x00ff


	//----- nvinfo : EIATTR_NUM_BARRIERS
	.align		4
        /*0020*/ 	.byte	0x02, 0x4c
        /*0022*/ 	.byte	0x01
	.zero		1


	//----- nvinfo : EIATTR_MERCURY_ISA_VERSION
	.align		4
        /*0024*/ 	.byte	0x03, 0x5f
        /*0026*/ 	.short	0x0101


	//----- nvinfo : EIATTR_VRC_CTA_INIT_COUNT
	.align		4
        /*0028*/ 	.byte	0x02, 0x4a
	.zero		1
	.zero		1


	//----- nvinfo : EIATTR_EXIT_INSTR_OFFSETS
	.align		4
        /*002c*/ 	.byte	0x04, 0x1c
        /*002e*/ 	.short	(.L_11 - .L_10)


	//   ....[0]....
.L_10:
        /*0030*/ 	.word	0x00000040


	//   ....[1]....
        /*0034*/ 	.word	0x000000d0


	//----- nvinfo : EIATTR_CBANK_PARAM_SIZE
	.align		4
.L_11:
        /*0038*/ 	.byte	0x03, 0x19
        /*003a*/ 	.short	0x0008


	//----- nvinfo : EIATTR_PARAM_CBANK
	.align		4
        /*003c*/ 	.byte	0x04, 0x0a
        /*003e*/ 	.short	(.L_13 - .L_12)
	.align		4
.L_12:
        /*0040*/ 	.word	index@(.nv.constant0._Z6branchPi)
        /*0044*/ 	.short	0x0380
        /*0046*/ 	.short	0x0008


	//----- nvinfo : EIATTR_SW_WAR
	.align		4
.L_13:
        /*0048*/ 	.byte	0x04, 0x36
        /*004a*/ 	.short	(.L_15 - .L_14)
.L_14:
        /*004c*/ 	.word	0x00000008
.L_15:


//--------------------- .nv.callgraph             --------------------------
	.section	.nv.callgraph,"",@"SHT_CUDA_CALLGRAPH"
	.align	4
	.sectionentsize	8
	.align		4
        /*0000*/ 	.word	0x00000000
	.align		4
        /*0004*/ 	.word	0xffffffff
	.align		4
        /*0008*/ 	.word	0x00000000
	.align		4
        /*000c*/ 	.word	0xfffffffe
	.align		4
        /*0010*/ 	.word	0x00000000
	.align		4
        /*0014*/ 	.word	0xfffffffd
	.align		4
        /*0018*/ 	.word	0x00000000
	.align		4
        /*001c*/ 	.word	0xfffffffc


//--------------------- .text._Z6branchPi         --------------------------
	.section	.text._Z6branchPi,"ax",@progbits
	.align	128
        .global         _Z6branchPi
        .type           _Z6branchPi,@function
        .size           _Z6branchPi,(.L_x_1 - _Z6branchPi)
        .other          _Z6branchPi,@"STO_CUDA_ENTRY STV_DEFAULT"
_Z6branchPi:
.text._Z6branchPi:
[----:B------:R-:W-:Y:S01]  /*0000*/  LDC R1, c[0x0][0x37c] ;  /* 0x0000df00ff017b82 */ /* 0x000fe20000000800 */
[----:B------:R-:W0:Y:S02]  /*0010*/  S2R R5, SR_TID.X ;  /* 0x0000000000057919 */ /* 0x000e240000002100 */
[----:B0-----:R-:W-:-:S04]  /*0020*/  LOP3.LUT R0, R5, 0x1, RZ, 0xc0, !PT ;  /* 0x0000000105007812 */ /* 0x001fc800078ec0ff */
[----:B------:R-:W-:-:S13]  /*0030*/  ISETP.NE.U32.AND P0, PT, R0, 0x1, PT ;  /* 0x000000010000780c */ /* 0x000fda0003f05070 */
[----:B------:R-:W-:Y:S05]  /*0040*/  @P0 EXIT ;  /* 0x000000000000094d */ /* 0x000fea0003800000 */
[----:B------:R-:W0:Y:S01]  /*0050*/  LDC.64 R2, c[0x0][0x380] ;  /* 0x0000e000ff027b82 */ /* 0x000e220000000a00 */
[----:B------:R-:W1:Y:S01]  /*0060*/  LDCU.64 UR4, c[0x0][0x358] ;  /* 0x00006b00ff0477ac */ /* 0x000e620008000a00 */
[----:B0-----:R-:W-:-:S05]  /*0070*/  IMAD.WIDE.U32 R2, R5, 0x4, R2 ;  /* 0x0000000405027825 */ /* 0x001fca00078e0002 */
[----:B-1----:R-:W2:Y:S01]  /*0080*/  LDG.E R0, desc[UR4][R2.64+0x8] ;  /* 0x0000080402007981 */ /* 0x002ea2000c1e1900 */
[----:B------:R-:W-:Y:S06]  /*0090*/  BAR.SYNC.DEFER_BLOCKING 0x0 ;  /* 0x0000000000007b1d */ /* 0x000fec0000010000 */
[----:B------:R-:W2:Y:S02]  /*00a0*/  LDG.E R5, desc[UR4][R2.64] ;  /* 0x0000000402057981 */ /* 0x000ea4000c1e1900 */
[----:B--2---:R-:W-:-:S05]  /*00b0*/  IADD3 R5, PT, PT, R0, R5, RZ ;  /* 0x0000000500057210 */ /* 0x004fca0007ffe0ff */
[----:B------:R-:W-:Y:S01]  /*00c0*/  STG.E desc[UR4][R2.64], R5 ;  /* 0x0000000502007986 */ /* 0x000fe2000c101904 */
[----:B------:R-:W-:Y:S05]  /*00d0*/  EXIT ;  /* 0x000000000000794d */ /* 0x000fea0003800000 */
.L_x_0:
[----:B------:R-:W-:-:S00]  /*00e0*/  BRA `(.L_x_0) ;  /* 0xfffffffc00fc7947 */ /* 0x000fc0000383ffff */
[----:B------:R-:W-:-:S00]  /*00f0*/  NOP ;  /* 0x0000000000007918 */ /* 0x000fc00000000000 */
        /* <DEDUP_REMOVED lines=8> */
.L_x_1:


//--------------------- .nv.shared.reserved.0     --------------------------
	.section	.nv.shared.reserved.0,"aw",@nobits
	.weak		__nv_reservedSMEM_offset_0_alias
	.size		__nv_reservedSMEM_offset_0_alias, 0, 64
	.other		__nv_reservedSMEM_offset_0_alias,@"STO_CUDA_RESERVED_SHARED STV_DEFAULT"
__nv_reservedSMEM_offset_0_alias:
	.zero		0
	.zero		64


//--------------------- .nv.constant0._Z6branchPi --------------------------
	.section	.nv.constant0._Z6branchPi,"a",@progbits
	.sectionflags	@""
	.align	4
.nv.constant0._Z6branchPi:
	.zero		904


//--------------------- SYMBOLS --------------------------

	.type		.nv.reservedSmem.offset0,@object
	.size		.nv.reservedSmem.offset0,0x4
